//
// Generated by NVIDIA NVVM Compiler
//
// Compiler Build ID: CL-36424714
// Cuda compilation tools, release 13.0, V13.0.88
// Based on NVVM 20.0.0
//

.version 9.0
.target sm_100
.address_size 64

	// .globl	_Z6foobarPj
.extern .func  (.param .b32 func_retval0) vprintf
(
	.param .b64 vprintf_param_0,
	.param .b64 vprintf_param_1
)
;
.global .align 1 .b8 $str[6] = {97, 97, 97, 97, 10};

.visible .entry _Z6foobarPj(
	.param .u64 .ptr .align 1 _Z6foobarPj_param_0
)
{
	.reg .b32 	%r<3>;
	.reg .b64 	%rd<3>;

	mov.u64 	%rd1, $str;
	cvta.global.u64 	%rd2, %rd1;
	{ // callseq 0, 0
	.param .b64 param0;
	st.param.b64 	[param0], %rd2;
	.param .b64 param1;
	st.param.b64 	[param1], 0;
	.param .b32 retval0;
	call.uni (retval0), 
	vprintf, 
	(
	param0, 
	param1
	);
	ld.param.b32 	%r1, [retval0];
	} // callseq 0
	ret;

}


// ===== COMPILED SASS (sm_100) =====

	.target	sm_100

	.elftype	@"ET_EXEC"


//--------------------- .note.nv.tkinfo           --------------------------
	.section	.note.nv.tkinfo,"",@"SHT_NOTE"
	.sectionflags	@"SHF_NOTE_NV_TKINFO"
	.tkinfo
        /*0018*/ 	.word	0x00000002
        /*0030*/ 	.string	""
        /*0030*/ 	.string	"ptxas"
        /*0030*/ 	.string	"Cuda compilation tools, release 13.0, V13.0.88"
        /*0030*/ 	.string	"Build cuda_13.0.r13.0/compiler.36424714_0"
        /*0030*/ 	.string	"-arch sm_100 -m 64 "



//--------------------- .note.nv.cuinfo           --------------------------
	.section	.note.nv.cuinfo,"",@"SHT_NOTE"
	.sectionflags	@"SHF_NOTE_NV_CUINFO"
        /*0018*/ 	.short	0x0002
        /*001a*/ 	.short	0x0064
        /*001c*/ 	.short	0x0082
	.zero		2


//--------------------- .nv.info                  --------------------------
	.section	.nv.info,"",@"SHT_CUDA_INFO"
	.align	4


	//----- nvinfo : EIATTR_REGCOUNT
	.align		4
        /*0000*/ 	.byte	0x04, 0x2f
        /*0002*/ 	.short	(.L_2 - .L_1)
	.align		4
.L_1:
        /*0004*/ 	.word	index@(_Z6foobarPj)
        /*0008*/ 	.word	0x00000018


	//----- nvinfo : EIATTR_FRAME_SIZE
	.align		4
.L_2:
        /*000c*/ 	.byte	0x04, 0x11
        /*000e*/ 	.short	(.L_4 - .L_3)
	.align		4
.L_3:
        /*0010*/ 	.word	index@(_Z6foobarPj)
        /*0014*/ 	.word	0x00000000


	//----- nvinfo : EIATTR_MIN_STACK_SIZE
	.align		4
.L_4:
        /*0018*/ 	.byte	0x04, 0x12
        /*001a*/ 	.short	(.L_6 - .L_5)
	.align		4
.L_5:
        /*001c*/ 	.word	index@(_Z6foobarPj)
        /*0020*/ 	.word	0x00000000
.L_6:


//--------------------- .nv.compat                --------------------------
	.section	.nv.compat,"",@"SHT_CUDA_COMPAT_INFO"
	.align	4
        /*0000*/ 	.byte	0x02, 0x09, 0x00, 0x00, 0x02, 0x02, 0x01, 0x00, 0x02, 0x05, 0x05, 0x00, 0x03, 0x07, 0x01, 0x01
        /*0010*/ 	.byte	0x02, 0x03, 0x00, 0x00, 0x02, 0x06, 0x01, 0x00, 0x04, 0x0b, 0x08, 0x00, 0x09, 0x00, 0x00, 0x00
        /*0020*/ 	.byte	0x00, 0x00, 0x00, 0x00


//--------------------- .nv.info._Z6foobarPj      --------------------------
	.section	.nv.info._Z6foobarPj,"",@"SHT_CUDA_INFO"
	.sectionflags	@""
	.align	4


	//----- nvinfo : EIATTR_CUDA_API_VERSION
	.align		4
        /*0000*/ 	.byte	0x04, 0x37
        /*0002*/ 	.short	(.L_8 - .L_7)
.L_7:
        /*0004*/ 	.word	0x00000082


	//----- nvinfo : EIATTR_KPARAM_INFO
	.align		4
.L_8:
        /*0008*/ 	.byte	0x04, 0x17
        /*000a*/ 	.short	(.L_10 - .L_9)
.L_9:
        /*000c*/ 	.word	0x00000000
        /*0010*/ 	.short	0x0000
        /*0012*/ 	.short	0x0000
        /*0014*/ 	.byte	0x00, 0xf5, 0x21, 0x00


	//----- nvinfo : EIATTR_SPARSE_MMA_MASK
	.align		4
.L_10:
        /*0018*/ 	.byte	0x03, 0x50
        /*001a*/ 	.short	0x0000


	//----- nvinfo : EIATTR_MAXREG_COUNT
	.align		4
        /*001c*/ 	.byte	0x03, 0x1b
        /*001e*/ 	.short	0x00ff


	//----- nvinfo : EIATTR_EXTERNS
	.align		4
        /*0020*/ 	.byte	0x04, 0x0f
        /*0022*/ 	.short	(.L_12 - .L_11)


	//   ....[0]....
	.align		4
.L_11:
        /*0024*/ 	.word	index@(vprintf)


	//----- nvinfo : EIATTR_MERCURY_ISA_VERSION
	.align		4
.L_12:
        /*0028*/ 	.byte	0x03, 0x5f
        /*002a*/ 	.short	0x0101


	//----- nvinfo : EIATTR_VRC_CTA_INIT_COUNT
	.align		4
        /*002c*/ 	.byte	0x02, 0x4a
	.zero		1
	.zero		1


	//----- nvinfo : EIATTR_SYSCALL_OFFSETS
	.align		4
        /*0030*/ 	.byte	0x04, 0x46
        /*0032*/ 	.short	(.L_14 - .L_13)


	//   ....[0]....
.L_13:
        /*0034*/ 	.word	0x00000080


	//----- nvinfo : EIATTR_EXIT_INSTR_OFFSETS
	.align		4
.L_14:
        /*0038*/ 	.byte	0x04, 0x1c
        /*003a*/ 	.short	(.L_16 - .L_15)


	//   ....[0]....
.L_15:
        /*003c*/ 	.word	0x00000090


	//----- nvinfo : EIATTR_CBANK_PARAM_SIZE
	.align		4
.L_16:
        /*0040*/ 	.byte	0x03, 0x19
        /*0042*/ 	.short	0x0008


	//----- nvinfo : EIATTR_PARAM_CBANK
	.align		4
        /*0044*/ 	.byte	0x04, 0x0a
        /*0046*/ 	.short	(.L_18 - .L_17)
	.align		4
.L_17:
        /*0048*/ 	.word	index@(.nv.constant0._Z6foobarPj)
        /*004c*/ 	.short	0x0380
        /*004e*/ 	.short	0x0008


	//----- nvinfo : EIATTR_SW_WAR
	.align		4
.L_18:
        /*0050*/ 	.byte	0x04, 0x36
        /*0052*/ 	.short	(.L_20 - .L_19)
.L_19:
        /*0054*/ 	.word	0x00000008
.L_20:


//--------------------- .nv.callgraph             --------------------------
	.section	.nv.callgraph,"",@"SHT_CUDA_CALLGRAPH"
	.align	4
	.sectionentsize	8
	.align		4
        /*0000*/ 	.word	0x00000000
	.align		4
        /*0004*/ 	.word	0xffffffff
	.align		4
        /*0008*/ 	.word	index@(_Z6foobarPj)
	.align		4
        /*000c*/ 	.word	index@(vprintf)
	.align		4
        /*0010*/ 	.word	0x00000000
	.align		4
        /*0014*/ 	.word	0xfffffffe
	.align		4
        /*0018*/ 	.word	0x00000000
	.align		4
        /*001c*/ 	.word	0xfffffffd
	.align		4
        /*0020*/ 	.word	0x00000000
	.align		4
        /*0024*/ 	.word	0xfffffffc


//--------------------- .nv.constant4             --------------------------
	.section	.nv.constant4,"a",@progbits
	.align	8
	.align		8
.nv.constant4:
        /*0000*/ 	.dword	vprintf
	.align		8
        /*0008*/ 	.dword	$str


//--------------------- .text._Z6foobarPj         --------------------------
	.section	.text._Z6foobarPj,"ax",@progbits
	.align	128
        .global         _Z6foobarPj
        .type           _Z6foobarPj,@function
        .size           _Z6foobarPj,(.L_x_2 - _Z6foobarPj)
        .other          _Z6foobarPj,@"STO_CUDA_ENTRY STV_DEFAULT"
_Z6foobarPj:
.text._Z6foobarPj:
[----:B------:R-:W0:Y:S01]  /*0000*/  LDC R1, c[0x0][0x37c] ;  /* 0x0000df00ff017b82 */ /* 0x000e220000000800 */
[----:B------:R-:W-:Y:S01]  /*0010*/  MOV R0, 0x0 ;  /* 0x0000000000007802 */ /* 0x000fe20000000f00 */
[----:B------:R-:W1:Y:S01]  /*0020*/  LDCU.64 UR4, c[0x4][0x8] ;  /* 0x01000100ff0477ac */ /* 0x000e620008000a00 */
[----:B------:R-:W-:-:S05]  /*0030*/  CS2R R6, SRZ ;  /* 0x0000000000067805 */ /* 0x000fca000001ff00 */
[----:B------:R2:W3:Y:S01]  /*0040*/  LDC.64 R2, c[0x4][R0] ;  /* 0x0100000000027b82 */ /* 0x0004e20000000a00 */
[----:B-1----:R-:W-:Y:S02]  /*0050*/  IMAD.U32 R4, RZ, RZ, UR4 ;  /* 0x00000004ff047e24 */ /* 0x002fe4000f8e00ff */
[----:B--2---:R-:W-:-:S07]  /*0060*/  IMAD.U32 R5, RZ, RZ, UR5 ;  /* 0x00000005ff057e24 */ /* 0x004fce000f8e00ff */
[----:B------:R-:W-:-:S07]  /*0070*/  LEPC R20, `(.L_x_0) ;  /* 0x000000001014794e */ /* 0x000fce0000000000 */
[----:B0--3--:R-:W-:Y:S05]  /*0080*/  CALL.ABS.NOINC R2 ;  /* 0x0000000002007343 */ /* 0x009fea0003c00000 */
.L_x_0:
[----:B------:R-:W-:Y:S05]  /*0090*/  EXIT ;  /* 0x000000000000794d */ /* 0x000fea0003800000 */
.L_x_1:
[----:B------:R-:W-:-:S00]  /*00a0*/  BRA `(.L_x_1) ;  /* 0xfffffffc00fc7947 */ /* 0x000fc0000383ffff */
[----:B------:R-:W-:-:S00]  /*00b0*/  NOP ;  /* 0x0000000000007918 */ /* 0x000fc00000000000 */
        /* <DEDUP_REMOVED lines=12> */
.L_x_2:


//--------------------- .nv.global.init           --------------------------
	.section	.nv.global.init,"aw",@progbits
.nv.global.init:
	.type		$str,@object
	.size		$str,(.L_0 - $str)
$str:
        /*0000*/ 	.byte	0x61, 0x61, 0x61, 0x61, 0x0a, 0x00
.L_0:


//--------------------- .nv.shared.reserved.0     --------------------------
	.section	.nv.shared.reserved.0,"aw",@nobits
	.weak		__nv_reservedSMEM_offset_0_alias
	.size		__nv_reservedSMEM_offset_0_alias, 0, 64
	.other		__nv_reservedSMEM_offset_0_alias,@"STO_CUDA_RESERVED_SHARED STV_DEFAULT"
__nv_reservedSMEM_offset_0_alias:
	.zero		0
	.zero		64


//--------------------- .nv.constant0._Z6foobarPj --------------------------
	.section	.nv.constant0._Z6foobarPj,"a",@progbits
	.sectionflags	@""
	.align	4
.nv.constant0._Z6foobarPj:
	.zero		904


//--------------------- SYMBOLS --------------------------

	.type		.nv.reservedSmem.offset0,@object
	.size		.nv.reservedSmem.offset0,0x4
	.type		vprintf,@function
